	.headerflags	@"EF_CUDA_TEXMODE_UNIFIED EF_CUDA_64BIT_ADDRESS EF_CUDA_ACCELERATORS EF_CUDA_SM90 EF_CUDA_VIRTUAL_SM(EF_CUDA_SM90)"
	.elftype	@"ET_EXEC"


//--------------------- .nv.info                  --------------------------
	.section	.nv.info,"",@"SHT_CUDA_INFO"
	.align	4


	//----- nvinfo : EIATTR_REGCOUNT
	.align		4
        /*0000*/ 	.byte	0x04, 0x2f
        /*0002*/ 	.short	(.L_3 - .L_2)
	.align		4
.L_2:
        /*0004*/ 	.word	index@(triton_poi_fused__native_batch_norm_legit_no_training_add_relu_11)
        /*0008*/ 	.word	0x00000020


	//----- nvinfo : EIATTR_MIN_STACK_SIZE
	.align		4
.L_3:
        /*000c*/ 	.byte	0x04, 0x12
        /*000e*/ 	.short	(.L_5 - .L_4)
	.align		4
.L_4:
        /*0010*/ 	.word	index@(triton_poi_fused__native_batch_norm_legit_no_training_add_relu_11)
        /*0014*/ 	.word	0x00000000


	//----- nvinfo : EIATTR_FRAME_SIZE
	.align		4
.L_5:
        /*0018*/ 	.byte	0x04, 0x11
        /*001a*/ 	.short	(.L_7 - .L_6)
	.align		4
.L_6:
        /*001c*/ 	.word	index@(triton_poi_fused__native_batch_norm_legit_no_training_add_relu_11)
        /*0020*/ 	.word	0x00000000


	//----- nvinfo : EIATTR_MIN_STACK_SIZE
	.align		4
.L_7:
        /*0024*/ 	.byte	0x04, 0x12
        /*0026*/ 	.short	(.L_9 - .L_8)
	.align		4
.L_8:
        /*0028*/ 	.word	index@(triton_poi_fused__native_batch_norm_legit_no_training_add_relu_11)
        /*002c*/ 	.word	0x00000000
.L_9:


//--------------------- .nv.info.triton_poi_fused__native_batch_norm_legit_no_training_add_relu_11 --------------------------
	.section	.nv.info.triton_poi_fused__native_batch_norm_legit_no_training_add_relu_11,"",@"SHT_CUDA_INFO"
	.sectionflags	@""
	.align	4


	//----- nvinfo : EIATTR_CUDA_API_VERSION
	.align		4
        /*0000*/ 	.byte	0x04, 0x37
        /*0002*/ 	.short	(.L_11 - .L_10)
.L_10:
        /*0004*/ 	.word	0x0000007c


	//----- nvinfo : EIATTR_KPARAM_INFO
	.align		4
.L_11:
        /*0008*/ 	.byte	0x04, 0x17
        /*000a*/ 	.short	(.L_13 - .L_12)
.L_12:
        /*000c*/ 	.word	0x00000000
        /*0010*/ 	.short	0x0008
        /*0012*/ 	.short	0x003c
        /*0014*/ 	.byte	0x00, 0xf0, 0x11, 0x00


	//----- nvinfo : EIATTR_KPARAM_INFO
	.align		4
.L_13:
        /*0018*/ 	.byte	0x04, 0x17
        /*001a*/ 	.short	(.L_15 - .L_14)
.L_14:
        /*001c*/ 	.word	0x00000000
        /*0020*/ 	.short	0x0007
        /*0022*/ 	.short	0x0038
        /*0024*/ 	.byte	0x00, 0xf0, 0x11, 0x00


	//----- nvinfo : EIATTR_KPARAM_INFO
	.align		4
.L_15:
        /*0028*/ 	.byte	0x04, 0x17
        /*002a*/ 	.short	(.L_17 - .L_16)
.L_16:
        /*002c*/ 	.word	0x00000000
        /*0030*/ 	.short	0x0006
        /*0032*/ 	.short	0x0030
        /*0034*/ 	.byte	0x00, 0xf4, 0x21, 0x00


	//----- nvinfo : EIATTR_KPARAM_INFO
	.align		4
.L_17:
        /*0038*/ 	.byte	0x04, 0x17
        /*003a*/ 	.short	(.L_19 - .L_18)
.L_18:
        /*003c*/ 	.word	0x00000000
        /*0040*/ 	.short	0x0005
        /*0042*/ 	.short	0x0028
        /*0044*/ 	.byte	0x00, 0xf4, 0x21, 0x00


	//----- nvinfo : EIATTR_KPARAM_INFO
	.align		4
.L_19:
        /*0048*/ 	.byte	0x04, 0x17
        /*004a*/ 	.short	(.L_21 - .L_20)
.L_20:
        /*004c*/ 	.word	0x00000000
        /*0050*/ 	.short	0x0004
        /*0052*/ 	.short	0x0020
        /*0054*/ 	.byte	0x00, 0xf4, 0x21, 0x00


	//----- nvinfo : EIATTR_KPARAM_INFO
	.align		4
.L_21:
        /*0058*/ 	.byte	0x04, 0x17
        /*005a*/ 	.short	(.L_23 - .L_22)
.L_22:
        /*005c*/ 	.word	0x00000000
        /*0060*/ 	.short	0x0003
        /*0062*/ 	.short	0x0018
        /*0064*/ 	.byte	0x00, 0xf4, 0x21, 0x00


	//----- nvinfo : EIATTR_KPARAM_INFO
	.align		4
.L_23:
        /*0068*/ 	.byte	0x04, 0x17
        /*006a*/ 	.short	(.L_25 - .L_24)
.L_24:
        /*006c*/ 	.word	0x00000000
        /*0070*/ 	.short	0x0002
        /*0072*/ 	.short	0x0010
        /*0074*/ 	.byte	0x00, 0xf4, 0x21, 0x00


	//----- nvinfo : EIATTR_KPARAM_INFO
	.align		4
.L_25:
        /*0078*/ 	.byte	0x04, 0x17
        /*007a*/ 	.short	(.L_27 - .L_26)
.L_26:
        /*007c*/ 	.word	0x00000000
        /*0080*/ 	.short	0x0001
        /*0082*/ 	.short	0x0008
        /*0084*/ 	.byte	0x00, 0xf4, 0x21, 0x00


	//----- nvinfo : EIATTR_KPARAM_INFO
	.align		4
.L_27:
        /*0088*/ 	.byte	0x04, 0x17
        /*008a*/ 	.short	(.L_29 - .L_28)
.L_28:
        /*008c*/ 	.word	0x00000000
        /*0090*/ 	.short	0x0000
        /*0092*/ 	.short	0x0000
        /*0094*/ 	.byte	0x00, 0xf4, 0x21, 0x00


	//----- nvinfo : EIATTR_SPARSE_MMA_MASK
	.align		4
.L_29:
        /*0098*/ 	.byte	0x03, 0x50
        /*009a*/ 	.short	0x0000


	//----- nvinfo : EIATTR_MAXREG_COUNT
	.align		4
        /*009c*/ 	.byte	0x03, 0x1b
        /*009e*/ 	.short	0x00ff


	//----- nvinfo : EIATTR_EXIT_INSTR_OFFSETS
	.align		4
        /*00a0*/ 	.byte	0x04, 0x1c
        /*00a2*/ 	.short	(.L_31 - .L_30)


	//   ....[0]....
.L_30:
        /*00a4*/ 	.word	0x00000d80


	//   ....[1]....
        /*00a8*/ 	.word	0x00000dc0


	//----- nvinfo : EIATTR_REQNTID
	.align		4
.L_31:
        /*00ac*/ 	.byte	0x04, 0x10
        /*00ae*/ 	.short	(.L_33 - .L_32)
.L_32:
        /*00b0*/ 	.word	0x00000080
        /*00b4*/ 	.word	0x00000001
        /*00b8*/ 	.word	0x00000001


	//----- nvinfo : EIATTR_CBANK_PARAM_SIZE
	.align		4
.L_33:
        /*00bc*/ 	.byte	0x03, 0x19
        /*00be*/ 	.short	0x0040


	//----- nvinfo : EIATTR_PARAM_CBANK
	.align		4
        /*00c0*/ 	.byte	0x04, 0x0a
        /*00c2*/ 	.short	(.L_35 - .L_34)
	.align		4
.L_34:
        /*00c4*/ 	.word	index@(.nv.constant0.triton_poi_fused__native_batch_norm_legit_no_training_add_relu_11)
        /*00c8*/ 	.short	0x0210
        /*00ca*/ 	.short	0x0040


	//----- nvinfo : EIATTR_SW_WAR
	.align		4
.L_35:
        /*00cc*/ 	.byte	0x04, 0x36
        /*00ce*/ 	.short	(.L_37 - .L_36)
.L_36:
        /*00d0*/ 	.word	0x00000008
.L_37:


//--------------------- .nv.callgraph             --------------------------
	.section	.nv.callgraph,"",@"SHT_CUDA_CALLGRAPH"
	.align	4
	.sectionentsize	8
	.align		4
        /*0000*/ 	.word	0x00000000
	.align		4
        /*0004*/ 	.word	0xffffffff
	.align		4
        /*0008*/ 	.word	0x00000000
	.align		4
        /*000c*/ 	.word	0xfffffffe
	.align		4
        /*0010*/ 	.word	0x00000000
	.align		4
        /*0014*/ 	.word	0xfffffffd
	.align		4
        /*0018*/ 	.word	0x00000000
	.align		4
        /*001c*/ 	.word	0xfffffffc


//--------------------- .nv.constant4             --------------------------
	.section	.nv.constant4,"a",@progbits
	.align	8
	.align		8
.nv.constant4:
        /*0000*/ 	.dword	_$_str
	.align		8
        /*0008*/ 	.dword	_$_str_$_2


//--------------------- .text.triton_poi_fused__native_batch_norm_legit_no_training_add_relu_11 --------------------------
	.section	.text.triton_poi_fused__native_batch_norm_legit_no_training_add_relu_11,"ax",@progbits
	.sectionflags	@"SHF_BARRIERS=1"
	.align	128
        .global         triton_poi_fused__native_batch_norm_legit_no_training_add_relu_11
        .type           triton_poi_fused__native_batch_norm_legit_no_training_add_relu_11,@function
        .size           triton_poi_fused__native_batch_norm_legit_no_training_add_relu_11,(.L_x_1 - triton_poi_fused__native_batch_norm_legit_no_training_add_relu_11)
        .other          triton_poi_fused__native_batch_norm_legit_no_training_add_relu_11,@"STO_CUDA_ENTRY STV_DEFAULT"
triton_poi_fused__native_batch_norm_legit_no_training_add_relu_11:
.text.triton_poi_fused__native_batch_norm_legit_no_training_add_relu_11:
[----:B------:R-:W0:Y:S01]  /*0000*/  LDC R1, c[0x0][0x28] ;  /* 0x00000a00ff017b82 */ /* 0x000e220000000800 */
[----:B------:R-:W1:Y:S07]  /*0010*/  S2R R0, SR_TID.X ;  /* 0x0000000000007919 */ /* 0x000e6e0000002100 */
[----:B------:R-:W2:Y:S01]  /*0020*/  S2UR UR5, SR_CTAID.Y ;  /* 0x00000000000579c3 */ /* 0x000ea20000002600 */
[----:B------:R-:W-:Y:S02]  /*0030*/  CS2R R8, SRZ ;  /* 0x0000000000087805 */ /* 0x000fe4000001ff00 */
[----:B------:R-:W-:Y:S01]  /*0040*/  CS2R R10, SRZ ;  /* 0x00000000000a7805 */ /* 0x000fe2000001ff00 */
[----:B------:R-:W3:Y:S01]  /*0050*/  S2R R2, SR_CTAID.X ;  /* 0x0000000000027919 */ /* 0x000ee20000002500 */
[----:B------:R-:W-:-:S03]  /*0060*/  ULDC.64 UR8, c[0x0][0x208] ;  /* 0x0000820000087ab9 */ /* 0x000fc60000000a00 */
[----:B------:R-:W4:Y:S01]  /*0070*/  LDC.64 R6, c[0x0][0x210] ;  /* 0x00008400ff067b82 */ /* 0x000f220000000a00 */
[----:B------:R-:W-:Y:S02]  /*0080*/  CS2R R12, SRZ ;  /* 0x00000000000c7805 */ /* 0x000fe4000001ff00 */
[----:B------:R-:W-:-:S05]  /*0090*/  CS2R R14, SRZ ;  /* 0x00000000000e7805 */ /* 0x000fca000001ff00 */
[----:B------:R-:W5:Y:S01]  /*00a0*/  S2UR UR6, SR_CgaCtaId ;  /* 0x00000000000679c3 */ /* 0x000f620000008800 */
[----:B--2---:R-:W-:-:S07]  /*00b0*/  USHF.L.U32 UR4, UR5, 0x2, URZ ;  /* 0x0000000205047899 */ /* 0x004fce000800063f */
[----:B------:R-:W2:Y:S01]  /*00c0*/  LDC.64 R26, c[0x0][0x218] ;  /* 0x00008600ff1a7b82 */ /* 0x000ea20000000a00 */
[----:B-1----:R-:W-:Y:S01]  /*00d0*/  IMAD.SHL.U32 R3, R0, 0x4, RZ ;  /* 0x0000000400037824 */ /* 0x002fe200078e00ff */
[----:B------:R-:W-:-:S04]  /*00e0*/  SHF.R.U32.HI R4, RZ, 0x6, R0 ;  /* 0x00000006ff047819 */ /* 0x000fc80000011600 */
[----:B------:R-:W-:Y:S02]  /*00f0*/  LOP3.LUT R5, R3, 0xfc, RZ, 0xc0, !PT ;  /* 0x000000fc03057812 */ /* 0x000fe400078ec0ff */
[----:B------:R-:W-:Y:S02]  /*0100*/  SGXT.U32 R4, R4, 0x1 ;  /* 0x000000010404781a */ /* 0x000fe40000000000 */
[----:B---3--:R-:W-:Y:S02]  /*0110*/  PRMT R5, R5, 0x6540, R2 ;  /* 0x0000654005057816 */ /* 0x008fe40000000002 */
[----:B------:R-:W-:Y:S02]  /*0120*/  LOP3.LUT R4, R4, UR4, RZ, 0xfc, !PT ;  /* 0x0000000404047c12 */ /* 0x000fe4000f8efcff */
[----:B------:R-:W-:-:S03]  /*0130*/  ISETP.GE.AND P3, PT, R5, 0x100, PT ;  /* 0x000001000500780c */ /* 0x000fc60003f66270 */
[----:B------:R-:W-:-:S04]  /*0140*/  IMAD R4, R4, 0x100, R5 ;  /* 0x0000010004047824 */ /* 0x000fc800078e0205 */
[----:B----4-:R-:W-:-:S06]  /*0150*/  IMAD.WIDE R16, R4, 0x4, R6 ;  /* 0x0000000404107825 */ /* 0x010fcc00078e0206 */
[----:B------:R1:W3:Y:S01]  /*0160*/  @!P3 LDG.E.EL.128 R8, desc[UR8][R16.64] ;  /* 0x000000081008b981 */ /* 0x0002e2000c2e1d00 */
[----:B------:R-:W-:-:S04]  /*0170*/  VIADD R5, R4, 0x200 ;  /* 0x0000020004057836 */ /* 0x000fc80000000000 */
[----:B------:R-:W-:-:S05]  /*0180*/  IMAD.WIDE R18, R5, 0x4, R6 ;  /* 0x0000000405127825 */ /* 0x000fca00078e0206 */
[----:B------:R4:W3:Y:S01]  /*0190*/  @!P3 LDG.E.EL.128 R12, desc[UR8][R18.64] ;  /* 0x00000008120cb981 */ /* 0x0008e2000c2e1d00 */
[----:B------:R-:W-:Y:S01]  /*01a0*/  SHF.R.U32.HI R6, RZ, 0x8, R3 ;  /* 0x00000008ff067819 */ /* 0x000fe20000011603 */
[----:B------:R-:W-:Y:S01]  /*01b0*/  UMOV UR4, 0x400 ;  /* 0x0000040000047882 */ /* 0x000fe20000000000 */
[----:B-1----:R-:W-:Y:S01]  /*01c0*/  LOP3.LUT R17, R3, 0x1fc, RZ, 0xc0, !PT ;  /* 0x000001fc03117812 */ /* 0x002fe200078ec0ff */
[----:B-----5:R-:W-:Y:S01]  /*01d0*/  UPRMT UR4, UR6, 0x654, UR4 ;  /* 0x0000065406047896 */ /* 0x020fe20008000004 */
[----:B------:R-:W-:Y:S02]  /*01e0*/  SGXT.U32 R16, R6, 0x1 ;  /* 0x000000010610781a */ /* 0x000fe40000000000 */
[----:B------:R-:W4:Y:S02]  /*01f0*/  LDC.64 R6, c[0x0][0x220] ;  /* 0x00008800ff067b82 */ /* 0x000f240000000a00 */
[----:B------:R-:W-:Y:S02]  /*0200*/  LOP3.LUT R25, R16, 0x1fc, R3, 0xf8, !PT ;  /* 0x000001fc10197812 */ /* 0x000fe400078ef803 */
[----:B------:R-:W-:Y:S01]  /*0210*/  LEA R20, R16, UR4, 0x2 ;  /* 0x0000000410147c11 */ /* 0x000fe2000f8e10ff */
[----:B------:R-:W-:Y:S01]  /*0220*/  IMAD.SHL.U32 R16, R0, 0x2, RZ ;  /* 0x0000000200107824 */ /* 0x000fe200078e00ff */
[----:B------:R-:W-:-:S03]  /*0230*/  LEA R25, R25, UR4, 0x2 ;  /* 0x0000000419197c11 */ /* 0x000fc6000f8e10ff */
[----:B------:R-:W-:Y:S01]  /*0240*/  IMAD R20, R17, 0x4, R20 ;  /* 0x0000000411147824 */ /* 0x000fe200078e0214 */
[----:B------:R-:W-:-:S04]  /*0250*/  LOP3.LUT R17, R16, 0xfe, RZ, 0xc0, !PT ;  /* 0x000000fe10117812 */ /* 0x000fc800078ec0ff */
[C---:B------:R-:W-:Y:S02]  /*0260*/  LEA R16, R17.reuse, UR4, 0x2 ;  /* 0x0000000411107c11 */ /* 0x040fe4000f8e10ff */
[----:B------:R-:W-:-:S04]  /*0270*/  PRMT R21, R17, 0x6540, R2 ;  /* 0x0000654011157816 */ /* 0x000fc80000000002 */
[C---:B------:R-:W-:Y:S01]  /*0280*/  ISETP.GE.AND P2, PT, R21.reuse, 0x100, PT ;  /* 0x000001001500780c */ /* 0x040fe20003f46270 */
[C---:B----4-:R-:W-:Y:S02]  /*0290*/  IMAD.WIDE R18, R21.reuse, 0x4, R6 ;  /* 0x0000000415127825 */ /* 0x050fe400078e0206 */
[----:B------:R-:W1:Y:S02]  /*02a0*/  LDC.64 R6, c[0x0][0x228] ;  /* 0x00008a00ff067b82 */ /* 0x000e640000000a00 */
[C---:B--2---:R-:W-:Y:S01]  /*02b0*/  IMAD.WIDE R26, R21.reuse, 0x4, R26 ;  /* 0x00000004151a7825 */ /* 0x044fe200078e021a */
[----:B---3--:R-:W-:Y:S04]  /*02c0*/  STS [R25], R8 ;  /* 0x0000000819007388 */ /* 0x008fe80000000800 */
[----:B------:R2:W-:Y:S04]  /*02d0*/  STS [R20+0x4], R9 ;  /* 0x0000040914007388 */ /* 0x0005e80000000800 */
[----:B------:R-:W-:Y:S04]  /*02e0*/  STS [R25+0x8], R10 ;  /* 0x0000080a19007388 */ /* 0x000fe80000000800 */
[----:B------:R3:W-:Y:S01]  /*02f0*/  STS [R20+0xc], R11 ;  /* 0x00000c0b14007388 */ /* 0x0007e20000000800 */
[----:B--2---:R-:W-:Y:S01]  /*0300*/  CS2R R8, SRZ ;  /* 0x0000000000087805 */ /* 0x004fe2000001ff00 */
[----:B------:R-:W-:Y:S06]  /*0310*/  BAR.SYNC.DEFER_BLOCKING 0x0 ;  /* 0x0000000000007b1d */ /* 0x000fec0000010000 */
[----:B------:R-:W-:Y:S04]  /*0320*/  LDS R17, [R16+0x404] ;  /* 0x0004040010117984 */ /* 0x000fe80000000800 */
[----:B------:R-:W-:Y:S04]  /*0330*/  LDS R24, [R16+0x408] ;  /* 0x0004080010187984 */ /* 0x000fe80000000800 */
[----:B------:R-:W2:Y:S01]  /*0340*/  LDS.64 R22, [R16] ;  /* 0x0000000010167984 */ /* 0x000ea20000000a00 */
[----:B------:R-:W-:Y:S06]  /*0350*/  BAR.SYNC.DEFER_BLOCKING 0x0 ;  /* 0x0000000000007b1d */ /* 0x000fec0000010000 */
[----:B------:R-:W-:Y:S04]  /*0360*/  STS [R25], R12 ;  /* 0x0000000c19007388 */ /* 0x000fe80000000800 */
[----:B------:R4:W-:Y:S04]  /*0370*/  STS [R20+0x4], R13 ;  /* 0x0000040d14007388 */ /* 0x0009e80000000800 */
[----:B------:R-:W-:Y:S04]  /*0380*/  STS [R25+0x8], R14 ;  /* 0x0000080e19007388 */ /* 0x000fe80000000800 */
[----:B------:R5:W-:Y:S01]  /*0390*/  STS [R20+0xc], R15 ;  /* 0x00000c0f14007388 */ /* 0x000be20000000800 */
[----:B---3--:R-:W-:Y:S01]  /*03a0*/  CS2R R10, SRZ ;  /* 0x00000000000a7805 */ /* 0x008fe2000001ff00 */
[----:B----4-:R-:W3:Y:S08]  /*03b0*/  LDC.64 R12, c[0x0][0x230] ;  /* 0x00008c00ff0c7b82 */ /* 0x010ef00000000a00 */
[----:B------:R-:W-:Y:S06]  /*03c0*/  BAR.SYNC.DEFER_BLOCKING 0x0 ;  /* 0x0000000000007b1d */ /* 0x000fec0000010000 */
[----:B------:R4:W2:Y:S04]  /*03d0*/  @!P2 LDG.E.EL.64 R8, desc[UR8][R18.64] ;  /* 0x000000081208a981 */ /* 0x0008a8000c2e1b00 */
[----:B------:R3:W2:Y:S01]  /*03e0*/  @!P2 LDG.E.EL.64 R10, desc[UR8][R26.64] ;  /* 0x000000081a0aa981 */ /* 0x0006a2000c2e1b00 */
[----:B-1----:R-:W-:-:S03]  /*03f0*/  IMAD.WIDE R6, R21, 0x4, R6 ;  /* 0x0000000415067825 */ /* 0x002fc600078e0206 */
[----:B------:R-:W1:Y:S01]  /*0400*/  LDS R25, [R16+0x404] ;  /* 0x0004040010197984 */ /* 0x000e620000000800 */
[----:B---3--:R-:W-:Y:S01]  /*0410*/  IMAD.WIDE R12, R21, 0x4, R12 ;  /* 0x00000004150c7825 */ /* 0x008fe200078e020c */
[----:B----4-:R-:W-:Y:S02]  /*0420*/  CS2R R18, SRZ ;  /* 0x0000000000127805 */ /* 0x010fe4000001ff00 */
[----:B-----5:R-:W-:Y:S01]  /*0430*/  CS2R R20, SRZ ;  /* 0x0000000000147805 */ /* 0x020fe2000001ff00 */
[----:B0-----:R-:W0:Y:S04]  /*0440*/  LDS R26, [R16+0x408] ;  /* 0x00040800101a7984 */ /* 0x001e280000000800 */
[----:B------:R3:W4:Y:S04]  /*0450*/  @!P2 LDG.E.EL.64 R18, desc[UR8][R6.64] ;  /* 0x000000080612a981 */ /* 0x000728000c2e1b00 */
[----:B------:R5:W4:Y:S01]  /*0460*/  @!P2 LDG.E.EL.64 R20, desc[UR8][R12.64] ;  /* 0x000000080c14a981 */ /* 0x000b22000c2e1b00 */
[----:B---3--:R-:W-:Y:S01]  /*0470*/  IMAD.MOV.U32 R6, RZ, RZ, 0x3e800000 ;  /* 0x3e800000ff067424 */ /* 0x008fe200078e00ff */
[----:B-----5:R-:W3:Y:S01]  /*0480*/  LDC.64 R12, c[0x0][0x238] ;  /* 0x00008e00ff0c7b82 */ /* 0x020ee20000000a00 */
[----:B--2---:R-:W-:Y:S01]  /*0490*/  FADD R15, R9, 9.9999997473787516356e-06 ;  /* 0x3727c5ac090f7421 */ /* 0x004fe20000000000 */
[----:B------:R-:W-:-:S04]  /*04a0*/  FADD R8, R8, 9.9999997473787516356e-06 ;  /* 0x3727c5ac08087421 */ /* 0x000fc80000000000 */
[----:B------:R2:W5:Y:S08]  /*04b0*/  MUFU.SQRT R14, R8 ;  /* 0x00000008000e7308 */ /* 0x0005700000002000 */
[----:B------:R-:W0:Y:S01]  /*04c0*/  MUFU.SQRT R15, R15 ;  /* 0x0000000f000f7308 */ /* 0x000e220000002000 */
[----:B--2---:R2:W1:Y:S01]  /*04d0*/  LDS.64 R8, [R16] ;  /* 0x0000000010087984 */ /* 0x0044620000000a00 */
[----:B-----5:R-:W-:-:S02]  /*04e0*/  FSETP.GT.AND P0, PT, R14, 8.50705917302346158658e+37, PT ;  /* 0x7e8000000e00780b */ /* 0x020fc40003f04000 */
[----:B------:R-:W-:Y:S02]  /*04f0*/  FSETP.GEU.AND P4, PT, R14, 1.175494350822287508e-38, PT ;  /* 0x008000000e00780b */ /* 0x000fe40003f8e000 */
[C---:B0-----:R-:W-:Y:S02]  /*0500*/  FSETP.GT.AND P1, PT, R15.reuse, 8.50705917302346158658e+37, PT ;  /* 0x7e8000000f00780b */ /* 0x041fe40003f24000 */
[----:B------:R-:W-:-:S07]  /*0510*/  FSETP.GEU.AND P2, PT, R15, 1.175494350822287508e-38, PT ;  /* 0x008000000f00780b */ /* 0x000fce0003f4e000 */
[----:B------:R-:W-:-:S04]  /*0520*/  @P0 FMUL R14, R14, 0.25 ;  /* 0x3e8000000e0e0820 */ /* 0x000fc80000400000 */
[----:B------:R-:W-:Y:S01]  /*0530*/  @P1 FMUL R15, R15, 0.25 ;  /* 0x3e8000000f0f1820 */ /* 0x000fe20000400000 */
[----:B------:R-:W-:-:S03]  /*0540*/  @!P4 FMUL R14, R14, 16777216 ;  /* 0x4b8000000e0ec820 */ /* 0x000fc60000400000 */
[----:B------:R-:W-:Y:S01]  /*0550*/  @!P2 FMUL R15, R15, 16777216 ;  /* 0x4b8000000f0fa820 */ /* 0x000fe20000400000 */
[----:B------:R-:W0:Y:S01]  /*0560*/  MUFU.RCP R28, R14 ;  /* 0x0000000e001c7308 */ /* 0x000e220000001000 */
[----:B------:R-:W-:-:S07]  /*0570*/  FSEL R7, R6, 1, P0 ;  /* 0x3f80000006077808 */ /* 0x000fce0000000000 */
[----:B------:R-:W5:Y:S01]  /*0580*/  MUFU.RCP R15, R15 ;  /* 0x0000000f000f7308 */ /* 0x000f620000001000 */
[----:B------:R-:W-:Y:S01]  /*0590*/  FSEL R6, R6, 1, P1 ;  /* 0x3f80000006067808 */ /* 0x000fe20000800000 */
[----:B------:R-:W-:-:S04]  /*05a0*/  @!P4 FMUL R7, R7, 16777216 ;  /* 0x4b8000000707c820 */ /* 0x000fc80000400000 */
[----:B------:R-:W-:Y:S01]  /*05b0*/  @!P2 FMUL R6, R6, 16777216 ;  /* 0x4b8000000606a820 */ /* 0x000fe20000400000 */
[----:B0-----:R-:W-:Y:S01]  /*05c0*/  FMUL R28, R28, R7 ;  /* 0x000000071c1c7220 */ /* 0x001fe20000400000 */
[--C-:B--2---:R-:W-:Y:S01]  /*05d0*/  FADD R16, R23, -R11.reuse ;  /* 0x8000000b17107221 */ /* 0x104fe20000000000 */
[--C-:B------:R-:W-:Y:S01]  /*05e0*/  FADD R23, R22, -R10.reuse ;  /* 0x8000000a16177221 */ /* 0x100fe20000000000 */
[--C-:B-1----:R-:W-:Y:S01]  /*05f0*/  FADD R27, R25, -R10.reuse ;  /* 0x8000000a191b7221 */ /* 0x102fe20000000000 */
[----:B-----5:R-:W-:Y:S01]  /*0600*/  FMUL R7, R15, R6 ;  /* 0x000000060f077220 */ /* 0x020fe20000400000 */
[--C-:B------:R-:W-:Y:S01]  /*0610*/  FADD R6, R24, -R11.reuse ;  /* 0x8000000b18067221 */ /* 0x100fe20000000000 */
[--C-:B------:R-:W-:Y:S01]  /*0620*/  FADD R24, R26, -R11.reuse ;  /* 0x8000000b1a187221 */ /* 0x100fe20000000000 */
[----:B------:R-:W-:Y:S01]  /*0630*/  FADD R26, R9, -R11 ;  /* 0x8000000b091a7221 */ /* 0x000fe20000000000 */
[--C-:B------:R-:W-:Y:S01]  /*0640*/  FADD R9, R17, -R10.reuse ;  /* 0x8000000a11097221 */ /* 0x100fe20000000000 */
[----:B------:R-:W-:Y:S01]  /*0650*/  FADD R17, R8, -R10 ;  /* 0x8000000a08117221 */ /* 0x000fe20000000000 */
[-C--:B------:R-:W-:Y:S01]  /*0660*/  FMUL R23, R23, R28.reuse ;  /* 0x0000001c17177220 */ /* 0x080fe20000400000 */
[-C--:B------:R-:W-:Y:S01]  /*0670*/  FMUL R27, R27, R28.reuse ;  /* 0x0000001c1b1b7220 */ /* 0x080fe20000400000 */
[-C--:B------:R-:W-:Y:S01]  /*0680*/  FMUL R25, R9, R28.reuse ;  /* 0x0000001c09197220 */ /* 0x080fe20000400000 */
[----:B------:R-:W-:Y:S01]  /*0690*/  FMUL R17, R17, R28 ;  /* 0x0000001c11117220 */ /* 0x000fe20000400000 */
[----:B------:R-:W-:-:S02]  /*06a0*/  CS2R R8, SRZ ;  /* 0x0000000000087805 */ /* 0x000fc4000001ff00 */
[----:B------:R-:W-:Y:S01]  /*06b0*/  CS2R R10, SRZ ;  /* 0x00000000000a7805 */ /* 0x000fe2000001ff00 */
[----:B---3--:R-:W-:Y:S01]  /*06c0*/  IMAD.WIDE R28, R4, 0x4, R12 ;  /* 0x00000004041c7825 */ /* 0x008fe200078e020c */
[----:B------:R-:W-:-:S03]  /*06d0*/  CS2R R14, SRZ ;  /* 0x00000000000e7805 */ /* 0x000fc6000001ff00 */
[----:B------:R-:W-:Y:S01]  /*06e0*/  IMAD.WIDE R4, R5, 0x4, R12 ;  /* 0x0000000405047825 */ /* 0x000fe200078e020c */
[----:B------:R-:W2:Y:S01]  /*06f0*/  @!P3 LDG.E.EL.128 R8, desc[UR8][R28.64] ;  /* 0x000000081c08b981 */ /* 0x000ea2000c2e1d00 */
[----:B------:R-:W-:-:S06]  /*0700*/  CS2R R12, SRZ ;  /* 0x00000000000c7805 */ /* 0x000fcc000001ff00 */
[----:B------:R0:W3:Y:S01]  /*0710*/  @!P3 LDG.E.EL.128 R12, desc[UR8][R4.64] ;  /* 0x00000008040cb981 */ /* 0x0000e2000c2e1d00 */
[-C--:B------:R-:W-:Y:S01]  /*0720*/  FMUL R6, R6, R7.reuse ;  /* 0x0000000706067220 */ /* 0x080fe20000400000 */
[-C--:B------:R-:W-:Y:S01]  /*0730*/  FMUL R16, R16, R7.reuse ;  /* 0x0000000710107220 */ /* 0x080fe20000400000 */
[-C--:B------:R-:W-:Y:S01]  /*0740*/  FMUL R24, R24, R7.reuse ;  /* 0x0000000718187220 */ /* 0x080fe20000400000 */
[----:B------:R-:W-:Y:S01]  /*0750*/  FMUL R26, R26, R7 ;  /* 0x000000071a1a7220 */ /* 0x000fe20000400000 */
[----:B------:R-:W-:Y:S02]  /*0760*/  IMAD.SHL.U32 R7, R0, 0x2, RZ ;  /* 0x0000000200077824 */ /* 0x000fe400078e00ff */
[-CC-:B----4-:R-:W-:Y:S01]  /*0770*/  FFMA R25, R25, R18.reuse, R20.reuse ;  /* 0x0000001219197223 */ /* 0x190fe20000000014 */
[-CC-:B------:R-:W-:Y:S02]  /*0780*/  FFMA R27, R27, R18.reuse, R20.reuse ;  /* 0x000000121b1b7223 */ /* 0x180fe40000000014 */
[----:B------:R-:W-:Y:S01]  /*0790*/  LOP3.LUT R7, R7, 0xfe, RZ, 0xc0, !PT ;  /* 0x000000fe07077812 */ /* 0x000fe200078ec0ff */
[-CC-:B0-----:R-:W-:Y:S01]  /*07a0*/  FFMA R4, R23, R18.reuse, R20.reuse ;  /* 0x0000001217047223 */ /* 0x181fe20000000014 */
[----:B------:R-:W-:Y:S01]  /*07b0*/  FFMA R18, R17, R18, R20 ;  /* 0x0000001211127223 */ /* 0x000fe20000000014 */
[-CC-:B------:R-:W-:Y:S01]  /*07c0*/  FFMA R29, R6, R19.reuse, R21.reuse ;  /* 0x00000013061d7223 */ /* 0x180fe20000000015 */
[----:B------:R-:W-:Y:S01]  /*07d0*/  LEA R20, R7, UR4, 0x2 ;  /* 0x0000000407147c11 */ /* 0x000fe2000f8e10ff */
[----:B------:R-:W-:Y:S01]  /*07e0*/  BAR.SYNC.DEFER_BLOCKING 0x0 ;  /* 0x0000000000007b1d */ /* 0x000fe20000010000 */
[----:B------:R-:W-:Y:S01]  /*07f0*/  FFMA R5, R16, R19, R21 ;  /* 0x0000001310057223 */ /* 0x000fe20000000015 */
[----:B------:R-:W-:Y:S01]  /*0800*/  SHF.R.U32.HI R3, RZ, 0x8, R3 ;  /* 0x00000008ff037819 */ /* 0x000fe20000011603 */
[----:B------:R-:W-:-:S03]  /*0810*/  IMAD.SHL.U32 R22, R0, 0x4, RZ ;  /* 0x0000000400167824 */ /* 0x000fc600078e00ff */
[----:B------:R-:W-:Y:S01]  /*0820*/  SGXT.U32 R3, R3, 0x1 ;  /* 0x000000010303781a */ /* 0x000fe20000000000 */
[----:B------:R-:W-:Y:S04]  /*0830*/  STS.64 [R20], R4 ;  /* 0x0000000414007388 */ /* 0x000fe80000000a00 */
[----:B------:R0:W-:Y:S04]  /*0840*/  STS [R20+0x404], R25 ;  /* 0x0004041914007388 */ /* 0x0001e80000000800 */
[----:B------:R-:W-:Y:S01]  /*0850*/  STS [R20+0x408], R29 ;  /* 0x0004081d14007388 */ /* 0x000fe20000000800 */
[----:B------:R-:W-:Y:S01]  /*0860*/  LOP3.LUT R3, R3, 0x1fc, R22, 0xf8, !PT ;  /* 0x000001fc03037812 */ /* 0x000fe200078ef816 */
[-CC-:B------:R-:W-:Y:S01]  /*0870*/  FFMA R23, R24, R19.reuse, R21.reuse ;  /* 0x0000001318177223 */ /* 0x180fe20000000015 */
[----:B------:R-:W-:Y:S01]  /*0880*/  BAR.SYNC.DEFER_BLOCKING 0x0 ;  /* 0x0000000000007b1d */ /* 0x000fe20000010000 */
[----:B------:R-:W-:Y:S01]  /*0890*/  FFMA R19, R26, R19, R21 ;  /* 0x000000131a137223 */ /* 0x000fe20000000015 */
[----:B------:R-:W-:-:S05]  /*08a0*/  LEA R26, R3, UR4, 0x2 ;  /* 0x00000004031a7c11 */ /* 0x000fca000f8e10ff */
[----:B------:R-:W-:Y:S04]  /*08b0*/  LDS R22, [R26+0xc] ;  /* 0x00000c001a167984 */ /* 0x000fe80000000800 */
[----:B------:R-:W-:Y:S04]  /*08c0*/  LDS R17, [R26+0x8] ;  /* 0x000008001a117984 */ /* 0x000fe80000000800 */
[----:B------:R-:W-:Y:S04]  /*08d0*/  LDS R16, [R26+0x4] ;  /* 0x000004001a107984 */ /* 0x000fe80000000800 */
[----:B------:R-:W2:Y:S01]  /*08e0*/  LDS R7, [R26] ;  /* 0x000000001a077984 */ /* 0x000ea20000000800 */
[----:B------:R-:W-:Y:S06]  /*08f0*/  BAR.SYNC.DEFER_BLOCKING 0x0 ;  /* 0x0000000000007b1d */ /* 0x000fec0000010000 */
[----:B------:R1:W-:Y:S04]  /*0900*/  STS.64 [R20], R18 ;  /* 0x0000001214007388 */ /* 0x0003e80000000a00 */
[----:B------:R-:W-:Y:S04]  /*0910*/  STS [R20+0x404], R27 ;  /* 0x0004041b14007388 */ /* 0x000fe80000000800 */
[----:B------:R-:W-:Y:S01]  /*0920*/  STS [R20+0x408], R23 ;  /* 0x0004081714007388 */ /* 0x000fe20000000800 */
[----:B------:R-:W-:Y:S06]  /*0930*/  BAR.SYNC.DEFER_BLOCKING 0x0 ;  /* 0x0000000000007b1d */ /* 0x000fec0000010000 */
[----:B------:R-:W0:Y:S01]  /*0940*/  S2R R6, SR_TID.X ;  /* 0x0000000000067919 */ /* 0x000e220000002100 */
[----:B------:R-:W3:Y:S04]  /*0950*/  LDS R21, [R26+0x8] ;  /* 0x000008001a157984 */ /* 0x000ee80000000800 */
[----:B------:R-:W4:Y:S04]  /*0960*/  LDS R24, [R26+0x4] ;  /* 0x000004001a187984 */ /* 0x000f280000000800 */
[----:B------:R-:W5:Y:S04]  /*0970*/  LDS R4, [R26+0xc] ;  /* 0x00000c001a047984 */ /* 0x000f680000000800 */
[----:B------:R-:W2:Y:S01]  /*0980*/  LDS R5, [R26] ;  /* 0x000000001a057984 */ /* 0x000ea20000000800 */
[----:B------:R-:W-:Y:S01]  /*0990*/  IMAD.SHL.U32 R3, R0, 0x10, RZ ;  /* 0x0000001000037824 */ /* 0x000fe200078e00ff */
[----:B0-----:R-:W-:-:S04]  /*09a0*/  SHF.R.U32.HI R25, RZ, 0x6, R6 ;  /* 0x00000006ff197819 */ /* 0x001fc80000011606 */
[----:B------:R-:W-:Y:S02]  /*09b0*/  LOP3.LUT R3, R3, 0x3f0, RZ, 0xc0, !PT ;  /* 0x000003f003037812 */ /* 0x000fe400078ec0ff */
[----:B-1----:R-:W-:-:S04]  /*09c0*/  SGXT.U32 R18, R25, 0x1 ;  /* 0x000000011912781a */ /* 0x002fc80000000000 */
[C---:B------:R-:W-:Y:S02]  /*09d0*/  LOP3.LUT R18, R3.reuse, R18, RZ, 0xfc, !PT ;  /* 0x0000001203127212 */ /* 0x040fe400078efcff */
[----:B------:R-:W-:-:S05]  /*09e0*/  LEA R3, R3, UR4, 0x2 ;  /* 0x0000000403037c11 */ /* 0x000fca000f8e10ff */
[----:B------:R-:W-:Y:S02]  /*09f0*/  IMAD R3, R18, 0x4, R3 ;  /* 0x0000000412037824 */ /* 0x000fe400078e0203 */
[----:B------:R-:W-:-:S05]  /*0a00*/  IMAD.SHL.U32 R6, R6, 0x4, RZ ;  /* 0x0000000406067824 */ /* 0x000fca00078e00ff */
[----:B------:R-:W-:Y:S01]  /*0a10*/  LOP3.LUT R6, R6, 0x1fc, RZ, 0xc0, !PT ;  /* 0x000001fc06067812 */ /* 0x000fe200078ec0ff */
[----:B------:R-:W-:Y:S01]  /*0a20*/  USHF.L.U32 UR6, UR5, 0x2, URZ ;  /* 0x0000000205067899 */ /* 0x000fe2000800063f */
[----:B------:R-:W-:Y:S01]  /*0a30*/  BAR.SYNC.DEFER_BLOCKING 0x0 ;  /* 0x0000000000007b1d */ /* 0x000fe20000010000 */
[C---:B--2---:R-:W-:Y:S01]  /*0a40*/  FSETP.GEU.AND P6, PT, R7.reuse, -R8, PT ;  /* 0x800000080700720b */ /* 0x044fe20003fce000 */
[----:B------:R-:W-:Y:S01]  /*0a50*/  FADD R7, R7, R8 ;  /* 0x0000000807077221 */ /* 0x000fe20000000000 */
[C---:B------:R-:W-:Y:S01]  /*0a60*/  FSETP.GEU.AND P1, PT, R22.reuse, -R11, PT ;  /* 0x8000000b1600720b */ /* 0x040fe20003f2e000 */
[----:B------:R-:W-:Y:S01]  /*0a70*/  FADD R11, R22, R11 ;  /* 0x0000000b160b7221 */ /* 0x000fe20000000000 */
[----:B------:R-:W-:Y:S02]  /*0a80*/  FSETP.GEU.AND P0, PT, R17, -R10, PT ;  /* 0x8000000a1100720b */ /* 0x000fe40003f0e000 */
[----:B------:R-:W-:Y:S01]  /*0a90*/  FSEL R8, R7, RZ, P6 ;  /* 0x000000ff07087208 */ /* 0x000fe20003000000 */
[----:B------:R-:W-:Y:S01]  /*0aa0*/  FADD R10, R17, R10 ;  /* 0x0000000a110a7221 */ /* 0x000fe20000000000 */
[C---:B------:R-:W-:Y:S01]  /*0ab0*/  FSETP.GEU.AND P2, PT, R16.reuse, -R9, PT ;  /* 0x800000091000720b */ /* 0x040fe20003f4e000 */
[----:B------:R-:W-:Y:S01]  /*0ac0*/  FADD R9, R16, R9 ;  /* 0x0000000910097221 */ /* 0x000fe20000000000 */
[C---:B---3--:R-:W-:Y:S01]  /*0ad0*/  FSETP.GEU.AND P3, PT, R21.reuse, -R14, PT ;  /* 0x8000000e1500720b */ /* 0x048fe20003f6e000 */
[----:B------:R-:W-:Y:S01]  /*0ae0*/  FADD R14, R21, R14 ;  /* 0x0000000e150e7221 */ /* 0x000fe20000000000 */
[C---:B----4-:R-:W-:Y:S01]  /*0af0*/  FSETP.GEU.AND P4, PT, R24.reuse, -R13, PT ;  /* 0x8000000d1800720b */ /* 0x050fe20003f8e000 */
[----:B------:R-:W-:Y:S01]  /*0b00*/  FADD R13, R24, R13 ;  /* 0x0000000d180d7221 */ /* 0x000fe20000000000 */
[C---:B-----5:R-:W-:Y:S01]  /*0b10*/  FSETP.GEU.AND P5, PT, R4.reuse, -R15, PT ;  /* 0x8000000f0400720b */ /* 0x060fe20003fae000 */
[----:B------:R-:W-:Y:S01]  /*0b20*/  FADD R4, R4, R15 ;  /* 0x0000000f04047221 */ /* 0x000fe20000000000 */
[C---:B------:R-:W-:Y:S01]  /*0b30*/  FSETP.GEU.AND P6, PT, R5.reuse, -R12, PT ;  /* 0x8000000c0500720b */ /* 0x040fe20003fce000 */
[----:B------:R-:W-:Y:S01]  /*0b40*/  FADD R5, R5, R12 ;  /* 0x0000000c05057221 */ /* 0x000fe20000000000 */
[----:B------:R-:W-:-:S02]  /*0b50*/  FSEL R12, R9, RZ, P2 ;  /* 0x000000ff090c7208 */ /* 0x000fc40001000000 */
[----:B------:R-:W-:Y:S02]  /*0b60*/  FSEL R16, R11, RZ, P1 ;  /* 0x000000ff0b107208 */ /* 0x000fe40000800000 */
[----:B------:R-:W-:Y:S02]  /*0b70*/  FSEL R10, R10, RZ, P0 ;  /* 0x000000ff0a0a7208 */ /* 0x000fe40000000000 */
[----:B------:R-:W-:Y:S02]  /*0b80*/  FSEL R18, R5, RZ, P6 ;  /* 0x000000ff05127208 */ /* 0x000fe40003000000 */
[----:B------:R-:W-:Y:S02]  /*0b90*/  FSEL R20, R13, RZ, P4 ;  /* 0x000000ff0d147208 */ /* 0x000fe40002000000 */
[----:B------:R-:W-:Y:S02]  /*0ba0*/  FSEL R14, R14, RZ, P3 ;  /* 0x000000ff0e0e7208 */ /* 0x000fe40001800000 */
[----:B------:R-:W-:Y:S01]  /*0bb0*/  FSEL R22, R4, RZ, P5 ;  /* 0x000000ff04167208 */ /* 0x000fe20002800000 */
[----:B------:R0:W-:Y:S04]  /*0bc0*/  STS [R3], R8 ;  /* 0x0000000803007388 */ /* 0x0001e80000000800 */
[----:B------:R-:W-:Y:S04]  /*0bd0*/  STS [R3+0x20], R12 ;  /* 0x0000200c03007388 */ /* 0x000fe80000000800 */
[----:B------:R-:W-:Y:S04]  /*0be0*/  STS [R3+0x40], R10 ;  /* 0x0000400a03007388 */ /* 0x000fe80000000800 */
[----:B------:R-:W-:Y:S04]  /*0bf0*/  STS [R3+0x60], R16 ;  /* 0x0000601003007388 */ /* 0x000fe80000000800 */
[----:B------:R-:W-:Y:S01]  /*0c00*/  STS [R3+0x8], R18 ;  /* 0x0000081203007388 */ /* 0x000fe20000000800 */
[----:B------:R-:W-:-:S03]  /*0c10*/  LEA R13, R6, UR4, 0x3 ;  /* 0x00000004060d7c11 */ /* 0x000fc6000f8e18ff */
[----:B------:R-:W-:Y:S04]  /*0c20*/  STS [R3+0x28], R20 ;  /* 0x0000281403007388 */ /* 0x000fe80000000800 */
[----:B------:R-:W-:Y:S04]  /*0c30*/  STS [R3+0x48], R14 ;  /* 0x0000480e03007388 */ /* 0x000fe80000000800 */
[----:B------:R1:W-:Y:S01]  /*0c40*/  STS [R3+0x68], R22 ;  /* 0x0000681603007388 */ /* 0x0003e20000000800 */
[----:B0-----:R-:W0:Y:S08]  /*0c50*/  LDC.64 R8, c[0x0][0x240] ;  /* 0x00009000ff087b82 */ /* 0x001e300000000a00 */
[----:B------:R-:W-:Y:S01]  /*0c60*/  BAR.SYNC.DEFER_BLOCKING 0x0 ;  /* 0x0000000000007b1d */ /* 0x000fe20000010000 */
[----:B------:R-:W-:-:S04]  /*0c70*/  USHF.R.S32.HI UR4, URZ, 0x1d, UR5 ;  /* 0x0000001d3f047899 */ /* 0x000fc80008011405 */
[----:B------:R-:W-:-:S04]  /*0c80*/  USGXT UR4, UR4, 0x1 ;  /* 0x000000010404789a */ /* 0x000fc80008000200 */
[----:B------:R-:W-:Y:S01]  /*0c90*/  ULEA.HI UR4, UR4, UR6, URZ, 0x8 ;  /* 0x0000000604047291 */ /* 0x000fe2000f8f403f */
[----:B------:R-:W2:Y:S03]  /*0ca0*/  LDS.128 R4, [R13] ;  /* 0x000000000d047984 */ /* 0x000ea60000000c00 */
[----:B------:R-:W-:Y:S01]  /*0cb0*/  USHF.L.U32 UR5, UR4, 0x8, URZ ;  /* 0x0000000804057899 */ /* 0x000fe2000800063f */
[----:B-1----:R-:W-:Y:S01]  /*0cc0*/  LOP3.LUT R3, R0, 0x7f, RZ, 0xc0, !PT ;  /* 0x0000007f00037812 */ /* 0x002fe200078ec0ff */
[----:B------:R-:W-:Y:S02]  /*0cd0*/  ULOP3.LUT UR4, UR4, 0xffffff00, URZ, 0xc0, !UPT ;  /* 0xffffff0004047892 */ /* 0x000fe4000f8ec03f */
[----:B------:R-:W-:Y:S01]  /*0ce0*/  ULOP3.LUT UR5, UR5, 0xffff0000, URZ, 0xc0, !UPT ;  /* 0xffff000005057892 */ /* 0x000fe2000f8ec03f */
[----:B------:R-:W-:-:S03]  /*0cf0*/  PRMT R3, R3, 0x6540, R2 ;  /* 0x0000654003037816 */ /* 0x000fc60000000002 */
[----:B------:R-:W-:Y:S01]  /*0d00*/  UIADD3 UR4, UR5, UR6, -UR4 ;  /* 0x0000000605047290 */ /* 0x000fe2000fffe804 */
[C---:B------:R-:W-:Y:S02]  /*0d10*/  LOP3.LUT R0, R3.reuse, 0x80, RZ, 0xfc, !PT ;  /* 0x0000008003007812 */ /* 0x040fe400078efcff */
[C---:B------:R-:W-:Y:S02]  /*0d20*/  ISETP.GE.AND P0, PT, R3.reuse, 0x100, PT ;  /* 0x000001000300780c */ /* 0x040fe40003f06270 */
[----:B------:R-:W-:Y:S02]  /*0d30*/  ISETP.GE.AND P1, PT, R0, 0x100, PT ;  /* 0x000001000000780c */ /* 0x000fe40003f26270 */
[----:B------:R-:W-:-:S05]  /*0d40*/  LEA R3, R3, UR4, 0x8 ;  /* 0x0000000403037c11 */ /* 0x000fca000f8e40ff */
[----:B0-----:R-:W-:Y:S01]  /*0d50*/  IMAD.WIDE R2, R3, 0x4, R8 ;  /* 0x0000000403027825 */ /* 0x001fe200078e0208 */
[----:B------:R-:W-:-:S04]  /*0d60*/  LEA R11, R0, UR4, 0x8 ;  /* 0x00000004000b7c11 */ /* 0x000fc8000f8e40ff */
[----:B--2---:R0:W-:Y:S02]  /*0d70*/  @!P0 STG.E.128 desc[UR8][R2.64], R4 ;  /* 0x0000000402008986 */ /* 0x0041e4000c101d08 */
[----:B0-----:R-:W-:Y:S05]  /*0d80*/  @P1 EXIT ;  /* 0x000000000000194d */ /* 0x001fea0003800000 */
[----:B------:R-:W1:Y:S01]  /*0d90*/  LDS.128 R12, [R13+0x1000] ;  /* 0x001000000d0c7984 */ /* 0x000e620000000c00 */
[----:B0-----:R-:W-:-:S05]  /*0da0*/  IMAD.WIDE R2, R11, 0x4, R8 ;  /* 0x000000040b027825 */ /* 0x001fca00078e0208 */
[----:B-1----:R-:W-:Y:S01]  /*0db0*/  STG.E.128 desc[UR8][R2.64], R12 ;  /* 0x0000000c02007986 */ /* 0x002fe2000c101d08 */
[----:B------:R-:W-:Y:S05]  /*0dc0*/  EXIT ;  /* 0x000000000000794d */ /* 0x000fea0003800000 */
.L_x_0:
[----:B------:R-:W-:-:S00]  /*0dd0*/  BRA `(.L_x_0) ;  /* 0xfffffffc00fc7947 */ /* 0x000fc0000383ffff */
[----:B------:R-:W-:-:S00]  /*0de0*/  NOP ;  /* 0x0000000000007918 */ /* 0x000fc00000000000 */
        /* <DEDUP_REMOVED lines=9> */
.L_x_1:


//--------------------- .nv.global.init           --------------------------
	.section	.nv.global.init,"aw",@progbits
.nv.global.init:
	.type		_$_str,@object
	.size		_$_str,(_$_str_$_2 - _$_str)
_$_str:
        /*0000*/ 	.byte	0x5f, 0x5f, 0x43, 0x55, 0x44, 0x41, 0x5f, 0x46, 0x54, 0x5a, 0x00
	.type		_$_str_$_2,@object
	.size		_$_str_$_2,(.L_1 - _$_str_$_2)
_$_str_$_2:
        /*000b*/ 	.byte	0x5f, 0x5f, 0x43, 0x55, 0x44, 0x41, 0x5f, 0x50, 0x52, 0x45, 0x43, 0x5f, 0x53, 0x51, 0x52, 0x54
        /*001b*/ 	.byte	0x00
.L_1:


//--------------------- .nv.shared.triton_poi_fused__native_batch_norm_legit_no_training_add_relu_11 --------------------------
	.section	.nv.shared.triton_poi_fused__native_batch_norm_legit_no_training_add_relu_11,"aw",@nobits
	.sectionflags	@""
	.align	16
	.zero		1024


//--------------------- .nv.constant0.triton_poi_fused__native_batch_norm_legit_no_training_add_relu_11 --------------------------
	.section	.nv.constant0.triton_poi_fused__native_batch_norm_legit_no_training_add_relu_11,"a",@progbits
	.sectionflags	@""
	.align	4
.nv.constant0.triton_poi_fused__native_batch_norm_legit_no_training_add_relu_11:
	.zero		592
